//
// Generated by NVIDIA NVVM Compiler
//
// Compiler Build ID: CL-36424714
// Cuda compilation tools, release 13.0, V13.0.88
// Based on NVVM 20.0.0
//

.version 9.0
.target sm_100
.address_size 64

	// .globl	_Z20convertBGR2RGBA_1forP6uchar3P6uchar4ii
// shared_bgr has been demoted
// shared_rgba has been demoted

.visible .entry _Z20convertBGR2RGBA_1forP6uchar3P6uchar4ii(
	.param .u64 .ptr .align 1 _Z20convertBGR2RGBA_1forP6uchar3P6uchar4ii_param_0,
	.param .u64 .ptr .align 1 _Z20convertBGR2RGBA_1forP6uchar3P6uchar4ii_param_1,
	.param .u32 _Z20convertBGR2RGBA_1forP6uchar3P6uchar4ii_param_2,
	.param .u32 _Z20convertBGR2RGBA_1forP6uchar3P6uchar4ii_param_3
)
{
	.reg .pred 	%p<2>;
	.reg .b16 	%rs<5>;
	.reg .b32 	%r<8>;
	.reg .b64 	%rd<9>;

	ld.param.u64 	%rd1, [_Z20convertBGR2RGBA_1forP6uchar3P6uchar4ii_param_0];
	ld.param.u64 	%rd2, [_Z20convertBGR2RGBA_1forP6uchar3P6uchar4ii_param_1];
	ld.param.u32 	%r2, [_Z20convertBGR2RGBA_1forP6uchar3P6uchar4ii_param_2];
	ld.param.u32 	%r3, [_Z20convertBGR2RGBA_1forP6uchar3P6uchar4ii_param_3];
	mov.u32 	%r4, %tid.x;
	mov.u32 	%r5, %ctaid.x;
	mov.u32 	%r6, %ntid.x;
	mad.lo.s32 	%r1, %r5, %r6, %r4;
	mul.lo.s32 	%r7, %r3, %r2;
	setp.ge.s32 	%p1, %r1, %r7;
	@%p1 bra 	$L__BB0_2;
	cvta.to.global.u64 	%rd3, %rd1;
	cvta.to.global.u64 	%rd4, %rd2;
	mul.wide.s32 	%rd5, %r1, 3;
	add.s64 	%rd6, %rd3, %rd5;
	ld.global.u8 	%rs1, [%rd6+2];
	mul.wide.s32 	%rd7, %r1, 4;
	add.s64 	%rd8, %rd4, %rd7;
	st.global.u8 	[%rd8], %rs1;
	ld.global.u8 	%rs2, [%rd6+1];
	st.global.u8 	[%rd8+1], %rs2;
	ld.global.u8 	%rs3, [%rd6];
	mov.b16 	%rs4, 255;
	st.global.v2.u8 	[%rd8+2], {%rs3, %rs4};
$L__BB0_2:
	ret;

}
	// .globl	_Z20convertBGR2RGBA_2forP6uchar3P6uchar4ii
.visible .entry _Z20convertBGR2RGBA_2forP6uchar3P6uchar4ii(
	.param .u64 .ptr .align 1 _Z20convertBGR2RGBA_2forP6uchar3P6uchar4ii_param_0,
	.param .u64 .ptr .align 1 _Z20convertBGR2RGBA_2forP6uchar3P6uchar4ii_param_1,
	.param .u32 _Z20convertBGR2RGBA_2forP6uchar3P6uchar4ii_param_2,
	.param .u32 _Z20convertBGR2RGBA_2forP6uchar3P6uchar4ii_param_3
)
{
	.reg .pred 	%p<4>;
	.reg .b16 	%rs<5>;
	.reg .b32 	%r<14>;
	.reg .b64 	%rd<9>;

	ld.param.u64 	%rd1, [_Z20convertBGR2RGBA_2forP6uchar3P6uchar4ii_param_0];
	ld.param.u64 	%rd2, [_Z20convertBGR2RGBA_2forP6uchar3P6uchar4ii_param_1];
	ld.param.u32 	%r2, [_Z20convertBGR2RGBA_2forP6uchar3P6uchar4ii_param_2];
	ld.param.u32 	%r3, [_Z20convertBGR2RGBA_2forP6uchar3P6uchar4ii_param_3];
	mov.u32 	%r5, %tid.x;
	mov.u32 	%r6, %ctaid.x;
	mov.u32 	%r7, %ntid.x;
	mad.lo.s32 	%r8, %r6, %r7, %r5;
	mov.u32 	%r9, %tid.y;
	mov.u32 	%r10, %ctaid.y;
	mov.u32 	%r11, %ntid.y;
	mad.lo.s32 	%r12, %r10, %r11, %r9;
	mad.lo.s32 	%r1, %r8, 2160, %r12;
	setp.ge.s32 	%p1, %r8, %r2;
	setp.ge.s32 	%p2, %r12, %r3;
	and.pred  	%p3, %p1, %p2;
	@%p3 bra 	$L__BB1_2;
	cvta.to.global.u64 	%rd3, %rd1;
	cvta.to.global.u64 	%rd4, %rd2;
	mul.wide.s32 	%rd5, %r1, 3;
	add.s64 	%rd6, %rd3, %rd5;
	ld.global.u8 	%rs1, [%rd6+2];
	mul.wide.s32 	%rd7, %r1, 4;
	add.s64 	%rd8, %rd4, %rd7;
	st.global.u8 	[%rd8], %rs1;
	ld.global.u8 	%rs2, [%rd6+1];
	st.global.u8 	[%rd8+1], %rs2;
	ld.global.u8 	%rs3, [%rd6];
	mov.b16 	%rs4, 255;
	st.global.v2.u8 	[%rd8+2], {%rs3, %rs4};
$L__BB1_2:
	ret;

}
	// .globl	_Z24convertBGR2RGBA_optBasicP6uchar3P6uchar4ii
.visible .entry _Z24convertBGR2RGBA_optBasicP6uchar3P6uchar4ii(
	.param .u64 .ptr .align 1 _Z24convertBGR2RGBA_optBasicP6uchar3P6uchar4ii_param_0,
	.param .u64 .ptr .align 1 _Z24convertBGR2RGBA_optBasicP6uchar3P6uchar4ii_param_1,
	.param .u32 _Z24convertBGR2RGBA_optBasicP6uchar3P6uchar4ii_param_2,
	.param .u32 _Z24convertBGR2RGBA_optBasicP6uchar3P6uchar4ii_param_3
)
{
	.reg .pred 	%p<2>;
	.reg .b32 	%r<14>;
	.reg .b64 	%rd<9>;

	ld.param.u64 	%rd3, [_Z24convertBGR2RGBA_optBasicP6uchar3P6uchar4ii_param_0];
	ld.param.u64 	%rd2, [_Z24convertBGR2RGBA_optBasicP6uchar3P6uchar4ii_param_1];
	ld.param.u32 	%r2, [_Z24convertBGR2RGBA_optBasicP6uchar3P6uchar4ii_param_2];
	ld.param.u32 	%r3, [_Z24convertBGR2RGBA_optBasicP6uchar3P6uchar4ii_param_3];
	cvta.to.global.u64 	%rd1, %rd3;
	mov.u32 	%r4, %tid.x;
	mov.u32 	%r5, %ctaid.x;
	mov.u32 	%r6, %ntid.x;
	mad.lo.s32 	%r1, %r5, %r6, %r4;
	mul.lo.s32 	%r7, %r3, %r2;
	setp.ge.s32 	%p1, %r1, %r7;
	@%p1 bra 	$L__BB2_2;
	mul.wide.s32 	%rd4, %r1, 3;
	add.s64 	%rd5, %rd1, %rd4;
	cvta.to.global.u64 	%rd6, %rd2;
	mul.wide.s32 	%rd7, %r1, 4;
	add.s64 	%rd8, %rd6, %rd7;
	ld.global.u8 	%r8, [%rd5+1];
	ld.global.u8 	%r9, [%rd5+2];
	prmt.b32 	%r10, %r9, %r8, 0x3340U;
	ld.global.u8 	%r11, [%rd5];
	prmt.b32 	%r12, %r11, 65535, 0x3340U;
	prmt.b32 	%r13, %r10, %r12, 0x5410U;
	st.global.u32 	[%rd8], %r13;
$L__BB2_2:
	ret;

}
	// .globl	_Z25convertBGR2RGBA_optBasic2P6uchar3P6uchar4ii
.visible .entry _Z25convertBGR2RGBA_optBasic2P6uchar3P6uchar4ii(
	.param .u64 .ptr .align 1 _Z25convertBGR2RGBA_optBasic2P6uchar3P6uchar4ii_param_0,
	.param .u64 .ptr .align 1 _Z25convertBGR2RGBA_optBasic2P6uchar3P6uchar4ii_param_1,
	.param .u32 _Z25convertBGR2RGBA_optBasic2P6uchar3P6uchar4ii_param_2,
	.param .u32 _Z25convertBGR2RGBA_optBasic2P6uchar3P6uchar4ii_param_3
)
{
	.reg .pred 	%p<2>;
	.reg .b16 	%rs<8>;
	.reg .b32 	%r<9>;
	.reg .b64 	%rd<9>;

	ld.param.u64 	%rd1, [_Z25convertBGR2RGBA_optBasic2P6uchar3P6uchar4ii_param_0];
	ld.param.u64 	%rd2, [_Z25convertBGR2RGBA_optBasic2P6uchar3P6uchar4ii_param_1];
	ld.param.u32 	%r2, [_Z25convertBGR2RGBA_optBasic2P6uchar3P6uchar4ii_param_2];
	ld.param.u32 	%r3, [_Z25convertBGR2RGBA_optBasic2P6uchar3P6uchar4ii_param_3];
	mov.u32 	%r4, %tid.x;
	mov.u32 	%r5, %ctaid.x;
	mov.u32 	%r6, %ntid.x;
	mad.lo.s32 	%r7, %r5, %r6, %r4;
	shl.b32 	%r1, %r7, 1;
	mul.lo.s32 	%r8, %r3, %r2;
	setp.ge.s32 	%p1, %r1, %r8;
	@%p1 bra 	$L__BB3_2;
	cvta.to.global.u64 	%rd3, %rd1;
	cvta.to.global.u64 	%rd4, %rd2;
	mul.wide.s32 	%rd5, %r1, 3;
	add.s64 	%rd6, %rd3, %rd5;
	ld.global.u8 	%rs1, [%rd6+2];
	mul.wide.s32 	%rd7, %r1, 4;
	add.s64 	%rd8, %rd4, %rd7;
	st.global.u8 	[%rd8], %rs1;
	ld.global.u8 	%rs2, [%rd6+5];
	st.global.u8 	[%rd8+4], %rs2;
	ld.global.u8 	%rs3, [%rd6+1];
	st.global.u8 	[%rd8+1], %rs3;
	ld.global.u8 	%rs4, [%rd6+4];
	st.global.u8 	[%rd8+5], %rs4;
	ld.global.u8 	%rs5, [%rd6];
	st.global.u8 	[%rd8+2], %rs5;
	ld.global.u8 	%rs6, [%rd6+3];
	mov.b16 	%rs7, 255;
	st.global.u8 	[%rd8+3], %rs7;
	st.global.v2.u8 	[%rd8+6], {%rs6, %rs7};
$L__BB3_2:
	ret;

}
	// .globl	_Z22convertBGR2RGBA_sharedP6uchar3P6uchar4ii
.visible .entry _Z22convertBGR2RGBA_sharedP6uchar3P6uchar4ii(
	.param .u64 .ptr .align 1 _Z22convertBGR2RGBA_sharedP6uchar3P6uchar4ii_param_0,
	.param .u64 .ptr .align 1 _Z22convertBGR2RGBA_sharedP6uchar3P6uchar4ii_param_1,
	.param .u32 _Z22convertBGR2RGBA_sharedP6uchar3P6uchar4ii_param_2,
	.param .u32 _Z22convertBGR2RGBA_sharedP6uchar3P6uchar4ii_param_3
)
{
	.reg .pred 	%p<2>;
	.reg .b16 	%rs<4>;
	.reg .b32 	%r<20>;
	.reg .b64 	%rd<9>;
	// demoted variable
	.shared .align 1 .b8 shared_bgr[3072];
	// demoted variable
	.shared .align 4 .b8 shared_rgba[4096];
	ld.param.u64 	%rd1, [_Z22convertBGR2RGBA_sharedP6uchar3P6uchar4ii_param_0];
	ld.param.u64 	%rd2, [_Z22convertBGR2RGBA_sharedP6uchar3P6uchar4ii_param_1];
	ld.param.u32 	%r3, [_Z22convertBGR2RGBA_sharedP6uchar3P6uchar4ii_param_2];
	ld.param.u32 	%r4, [_Z22convertBGR2RGBA_sharedP6uchar3P6uchar4ii_param_3];
	mov.u32 	%r1, %tid.x;
	mov.u32 	%r5, %ctaid.x;
	mov.u32 	%r6, %ntid.x;
	mad.lo.s32 	%r2, %r5, %r6, %r1;
	mul.lo.s32 	%r7, %r4, %r3;
	setp.ge.s32 	%p1, %r2, %r7;
	@%p1 bra 	$L__BB4_2;
	cvta.to.global.u64 	%rd3, %rd1;
	cvta.to.global.u64 	%rd4, %rd2;
	mov.u32 	%r8, shared_bgr;
	mad.lo.s32 	%r9, %r1, 3, %r8;
	mul.wide.s32 	%rd5, %r2, 3;
	add.s64 	%rd6, %rd3, %rd5;
	ld.global.u8 	%rs1, [%rd6];
	ld.global.u8 	%rs2, [%rd6+1];
	ld.global.u8 	%rs3, [%rd6+2];
	st.shared.u8 	[%r9], %rs1;
	st.shared.u8 	[%r9+1], %rs2;
	st.shared.u8 	[%r9+2], %rs3;
	bar.sync 	0;
	shl.b32 	%r10, %r1, 2;
	mov.u32 	%r11, shared_rgba;
	add.s32 	%r12, %r11, %r10;
	ld.shared.u8 	%r13, [%r9+1];
	ld.shared.u8 	%r14, [%r9+2];
	prmt.b32 	%r15, %r14, %r13, 0x3340U;
	ld.shared.u8 	%r16, [%r9];
	prmt.b32 	%r17, %r16, 65535, 0x3340U;
	prmt.b32 	%r18, %r15, %r17, 0x5410U;
	st.shared.u32 	[%r12], %r18;
	bar.sync 	0;
	mul.wide.s32 	%rd7, %r2, 4;
	add.s64 	%rd8, %rd4, %rd7;
	ld.shared.u32 	%r19, [%r12];
	st.global.u32 	[%rd8], %r19;
$L__BB4_2:
	ret;

}


// ===== COMPILED SASS (sm_100) =====

	.target	sm_100

	.elftype	@"ET_EXEC"


//--------------------- .note.nv.tkinfo           --------------------------
	.section	.note.nv.tkinfo,"",@"SHT_NOTE"
	.sectionflags	@"SHF_NOTE_NV_TKINFO"
	.tkinfo
        /*0018*/ 	.word	0x00000002
        /*0030*/ 	.string	""
        /*0030*/ 	.string	"ptxas"
        /*0030*/ 	.string	"Cuda compilation tools, release 13.0, V13.0.88"
        /*0030*/ 	.string	"Build cuda_13.0.r13.0/compiler.36424714_0"
        /*0030*/ 	.string	"-arch sm_100 -m 64 "



//--------------------- .note.nv.cuinfo           --------------------------
	.section	.note.nv.cuinfo,"",@"SHT_NOTE"
	.sectionflags	@"SHF_NOTE_NV_CUINFO"
        /*0018*/ 	.short	0x0002
        /*001a*/ 	.short	0x0064
        /*001c*/ 	.short	0x0082
	.zero		2


//--------------------- .nv.info                  --------------------------
	.section	.nv.info,"",@"SHT_CUDA_INFO"
	.align	4


	//----- nvinfo : EIATTR_REGCOUNT
	.align		4
        /*0000*/ 	.byte	0x04, 0x2f
        /*0002*/ 	.short	(.L_1 - .L_0)
	.align		4
.L_0:
        /*0004*/ 	.word	index@(_Z20convertBGR2RGBA_1forP6uchar3P6uchar4ii)
        /*0008*/ 	.word	0x0000000e


	//----- nvinfo : EIATTR_FRAME_SIZE
	.align		4
.L_1:
        /*000c*/ 	.byte	0x04, 0x11
        /*000e*/ 	.short	(.L_3 - .L_2)
	.align		4
.L_2:
        /*0010*/ 	.word	index@(_Z20convertBGR2RGBA_1forP6uchar3P6uchar4ii)
        /*0014*/ 	.word	0x00000000


	//----- nvinfo : EIATTR_REGCOUNT
	.align		4
.L_3:
        /*0018*/ 	.byte	0x04, 0x2f
        /*001a*/ 	.short	(.L_5 - .L_4)
	.align		4
.L_4:
        /*001c*/ 	.word	index@(_Z20convertBGR2RGBA_2forP6uchar3P6uchar4ii)
        /*0020*/ 	.word	0x0000000e


	//----- nvinfo : EIATTR_FRAME_SIZE
	.align		4
.L_5:
        /*0024*/ 	.byte	0x04, 0x11
        /*0026*/ 	.short	(.L_7 - .L_6)
	.align		4
.L_6:
        /*0028*/ 	.word	index@(_Z20convertBGR2RGBA_2forP6uchar3P6uchar4ii)
        /*002c*/ 	.word	0x00000000


	//----- nvinfo : EIATTR_REGCOUNT
	.align		4
.L_7:
        /*0030*/ 	.byte	0x04, 0x2f
        /*0032*/ 	.short	(.L_9 - .L_8)
	.align		4
.L_8:
        /*0034*/ 	.word	index@(_Z24convertBGR2RGBA_optBasicP6uchar3P6uchar4ii)
        /*0038*/ 	.word	0x0000000e


	//----- nvinfo : EIATTR_FRAME_SIZE
	.align		4
.L_9:
        /*003c*/ 	.byte	0x04, 0x11
        /*003e*/ 	.short	(.L_11 - .L_10)
	.align		4
.L_10:
        /*0040*/ 	.word	index@(_Z24convertBGR2RGBA_optBasicP6uchar3P6uchar4ii)
        /*0044*/ 	.word	0x00000000


	//----- nvinfo : EIATTR_REGCOUNT
	.align		4
.L_11:
        /*0048*/ 	.byte	0x04, 0x2f
        /*004a*/ 	.short	(.L_13 - .L_12)
	.align		4
.L_12:
        /*004c*/ 	.word	index@(_Z25convertBGR2RGBA_optBasic2P6uchar3P6uchar4ii)
        /*0050*/ 	.word	0x00000012


	//----- nvinfo : EIATTR_FRAME_SIZE
	.align		4
.L_13:
        /*0054*/ 	.byte	0x04, 0x11
        /*0056*/ 	.short	(.L_15 - .L_14)
	.align		4
.L_14:
        /*0058*/ 	.word	index@(_Z25convertBGR2RGBA_optBasic2P6uchar3P6uchar4ii)
        /*005c*/ 	.word	0x00000000


	//----- nvinfo : EIATTR_REGCOUNT
	.align		4
.L_15:
        /*0060*/ 	.byte	0x04, 0x2f
        /*0062*/ 	.short	(.L_17 - .L_16)
	.align		4
.L_16:
        /*0064*/ 	.word	index@(_Z22convertBGR2RGBA_sharedP6uchar3P6uchar4ii)
        /*0068*/ 	.word	0x00000014


	//----- nvinfo : EIATTR_FRAME_SIZE
	.align		4
.L_17:
        /*006c*/ 	.byte	0x04, 0x11
        /*006e*/ 	.short	(.L_19 - .L_18)
	.align		4
.L_18:
        /*0070*/ 	.word	index@(_Z22convertBGR2RGBA_sharedP6uchar3P6uchar4ii)
        /*0074*/ 	.word	0x00000000


	//----- nvinfo : EIATTR_MIN_STACK_SIZE
	.align		4
.L_19:
        /*0078*/ 	.byte	0x04, 0x12
        /*007a*/ 	.short	(.L_21 - .L_20)
	.align		4
.L_20:
        /*007c*/ 	.word	index@(_Z22convertBGR2RGBA_sharedP6uchar3P6uchar4ii)
        /*0080*/ 	.word	0x00000000


	//----- nvinfo : EIATTR_MIN_STACK_SIZE
	.align		4
.L_21:
        /*0084*/ 	.byte	0x04, 0x12
        /*0086*/ 	.short	(.L_23 - .L_22)
	.align		4
.L_22:
        /*0088*/ 	.word	index@(_Z25convertBGR2RGBA_optBasic2P6uchar3P6uchar4ii)
        /*008c*/ 	.word	0x00000000


	//----- nvinfo : EIATTR_MIN_STACK_SIZE
	.align		4
.L_23:
        /*0090*/ 	.byte	0x04, 0x12
        /*0092*/ 	.short	(.L_25 - .L_24)
	.align		4
.L_24:
        /*0094*/ 	.word	index@(_Z24convertBGR2RGBA_optBasicP6uchar3P6uchar4ii)
        /*0098*/ 	.word	0x00000000


	//----- nvinfo : EIATTR_MIN_STACK_SIZE
	.align		4
.L_25:
        /*009c*/ 	.byte	0x04, 0x12
        /*009e*/ 	.short	(.L_27 - .L_26)
	.align		4
.L_26:
        /*00a0*/ 	.word	index@(_Z20convertBGR2RGBA_2forP6uchar3P6uchar4ii)
        /*00a4*/ 	.word	0x00000000


	//----- nvinfo : EIATTR_MIN_STACK_SIZE
	.align		4
.L_27:
        /*00a8*/ 	.byte	0x04, 0x12
        /*00aa*/ 	.short	(.L_29 - .L_28)
	.align		4
.L_28:
        /*00ac*/ 	.word	index@(_Z20convertBGR2RGBA_1forP6uchar3P6uchar4ii)
        /*00b0*/ 	.word	0x00000000
.L_29:


//--------------------- .nv.compat                --------------------------
	.section	.nv.compat,"",@"SHT_CUDA_COMPAT_INFO"
	.align	4
        /*0000*/ 	.byte	0x02, 0x09, 0x00, 0x00, 0x02, 0x02, 0x01, 0x00, 0x02, 0x05, 0x05, 0x00, 0x03, 0x07, 0x01, 0x01
        /*0010*/ 	.byte	0x02, 0x03, 0x00, 0x00, 0x02, 0x06, 0x01, 0x00, 0x04, 0x0b, 0x08, 0x00, 0x09, 0x00, 0x00, 0x00
        /*0020*/ 	.byte	0x00, 0x00, 0x00, 0x00


//--------------------- .nv.info._Z22convertBGR2RGBA_sharedP6uchar3P6uchar4ii --------------------------
	.section	.nv.info._Z22convertBGR2RGBA_sharedP6uchar3P6uchar4ii,"",@"SHT_CUDA_INFO"
	.sectionflags	@""
	.align	4


	//----- nvinfo : EIATTR_CUDA_API_VERSION
	.align		4
        /*0000*/ 	.byte	0x04, 0x37
        /*0002*/ 	.short	(.L_31 - .L_30)
.L_30:
        /*0004*/ 	.word	0x00000082


	//----- nvinfo : EIATTR_KPARAM_INFO
	.align		4
.L_31:
        /*0008*/ 	.byte	0x04, 0x17
        /*000a*/ 	.short	(.L_33 - .L_32)
.L_32:
        /*000c*/ 	.word	0x00000000
        /*0010*/ 	.short	0x0003
        /*0012*/ 	.short	0x0014
        /*0014*/ 	.byte	0x00, 0xf0, 0x11, 0x00


	//----- nvinfo : EIATTR_KPARAM_INFO
	.align		4
.L_33:
        /*0018*/ 	.byte	0x04, 0x17
        /*001a*/ 	.short	(.L_35 - .L_34)
.L_34:
        /*001c*/ 	.word	0x00000000
        /*0020*/ 	.short	0x0002
        /*0022*/ 	.short	0x0010
        /*0024*/ 	.byte	0x00, 0xf0, 0x11, 0x00


	//----- nvinfo : EIATTR_KPARAM_INFO
	.align		4
.L_35:
        /*0028*/ 	.byte	0x04, 0x17
        /*002a*/ 	.short	(.L_37 - .L_36)
.L_36:
        /*002c*/ 	.word	0x00000000
        /*0030*/ 	.short	0x0001
        /*0032*/ 	.short	0x0008
        /*0034*/ 	.byte	0x00, 0xf5, 0x21, 0x00


	//----- nvinfo : EIATTR_KPARAM_INFO
	.align		4
.L_37:
        /*0038*/ 	.byte	0x04, 0x17
        /*003a*/ 	.short	(.L_39 - .L_38)
.L_38:
        /*003c*/ 	.word	0x00000000
        /*0040*/ 	.short	0x0000
        /*0042*/ 	.short	0x0000
        /*0044*/ 	.byte	0x00, 0xf5, 0x21, 0x00


	//----- nvinfo : EIATTR_SPARSE_MMA_MASK
	.align		4
.L_39:
        /*0048*/ 	.byte	0x03, 0x50
        /*004a*/ 	.short	0x0000


	//----- nvinfo : EIATTR_MAXREG_COUNT
	.align		4
        /*004c*/ 	.byte	0x03, 0x1b
        /*004e*/ 	.short	0x00ff


	//----- nvinfo : EIATTR_NUM_BARRIERS
	.align		4
        /*0050*/ 	.byte	0x02, 0x4c
        /*0052*/ 	.byte	0x01
	.zero		1


	//----- nvinfo : EIATTR_MERCURY_ISA_VERSION
	.align		4
        /*0054*/ 	.byte	0x03, 0x5f
        /*0056*/ 	.short	0x0101


	//----- nvinfo : EIATTR_VRC_CTA_INIT_COUNT
	.align		4
        /*0058*/ 	.byte	0x02, 0x4a
	.zero		1
	.zero		1


	//----- nvinfo : EIATTR_EXIT_INSTR_OFFSETS
	.align		4
        /*005c*/ 	.byte	0x04, 0x1c
        /*005e*/ 	.short	(.L_41 - .L_40)


	//   ....[0]....
.L_40:
        /*0060*/ 	.word	0x00000080


	//   ....[1]....
        /*0064*/ 	.word	0x00000280


	//----- nvinfo : EIATTR_CBANK_PARAM_SIZE
	.align		4
.L_41:
        /*0068*/ 	.byte	0x03, 0x19
        /*006a*/ 	.short	0x0018


	//----- nvinfo : EIATTR_PARAM_CBANK
	.align		4
        /*006c*/ 	.byte	0x04, 0x0a
        /*006e*/ 	.short	(.L_43 - .L_42)
	.align		4
.L_42:
        /*0070*/ 	.word	index@(.nv.constant0._Z22convertBGR2RGBA_sharedP6uchar3P6uchar4ii)
        /*0074*/ 	.short	0x0380
        /*0076*/ 	.short	0x0018


	//----- nvinfo : EIATTR_SW_WAR
	.align		4
.L_43:
        /*0078*/ 	.byte	0x04, 0x36
        /*007a*/ 	.short	(.L_45 - .L_44)
.L_44:
        /*007c*/ 	.word	0x00000008
.L_45:


//--------------------- .nv.info._Z25convertBGR2RGBA_optBasic2P6uchar3P6uchar4ii --------------------------
	.section	.nv.info._Z25convertBGR2RGBA_optBasic2P6uchar3P6uchar4ii,"",@"SHT_CUDA_INFO"
	.sectionflags	@""
	.align	4


	//----- nvinfo : EIATTR_CUDA_API_VERSION
	.align		4
        /*0000*/ 	.byte	0x04, 0x37
        /*0002*/ 	.short	(.L_47 - .L_46)
.L_46:
        /*0004*/ 	.word	0x00000082


	//----- nvinfo : EIATTR_KPARAM_INFO
	.align		4
.L_47:
        /*0008*/ 	.byte	0x04, 0x17
        /*000a*/ 	.short	(.L_49 - .L_48)
.L_48:
        /*000c*/ 	.word	0x00000000
        /*0010*/ 	.short	0x0003
        /*0012*/ 	.short	0x0014
        /*0014*/ 	.byte	0x00, 0xf0, 0x11, 0x00


	//----- nvinfo : EIATTR_KPARAM_INFO
	.align		4
.L_49:
        /*0018*/ 	.byte	0x04, 0x17
        /*001a*/ 	.short	(.L_51 - .L_50)
.L_50:
        /*001c*/ 	.word	0x00000000
        /*0020*/ 	.short	0x0002
        /*0022*/ 	.short	0x0010
        /*0024*/ 	.byte	0x00, 0xf0, 0x11, 0x00


	//----- nvinfo : EIATTR_KPARAM_INFO
	.align		4
.L_51:
        /*0028*/ 	.byte	0x04, 0x17
        /*002a*/ 	.short	(.L_53 - .L_52)
.L_52:
        /*002c*/ 	.word	0x00000000
        /*0030*/ 	.short	0x0001
        /*0032*/ 	.short	0x0008
        /*0034*/ 	.byte	0x00, 0xf5, 0x21, 0x00


	//----- nvinfo : EIATTR_KPARAM_INFO
	.align		4
.L_53:
        /*0038*/ 	.byte	0x04, 0x17
        /*003a*/ 	.short	(.L_55 - .L_54)
.L_54:
        /*003c*/ 	.word	0x00000000
        /*0040*/ 	.short	0x0000
        /*0042*/ 	.short	0x0000
        /*0044*/ 	.byte	0x00, 0xf5, 0x21, 0x00


	//----- nvinfo : EIATTR_SPARSE_MMA_MASK
	.align		4
.L_55:
        /*0048*/ 	.byte	0x03, 0x50
        /*004a*/ 	.short	0x0000


	//----- nvinfo : EIATTR_MAXREG_COUNT
	.align		4
        /*004c*/ 	.byte	0x03, 0x1b
        /*004e*/ 	.short	0x00ff


	//----- nvinfo : EIATTR_MERCURY_ISA_VERSION
	.align		4
        /*0050*/ 	.byte	0x03, 0x5f
        /*0052*/ 	.short	0x0101


	//----- nvinfo : EIATTR_VRC_CTA_INIT_COUNT
	.align		4
        /*0054*/ 	.byte	0x02, 0x4a
	.zero		1
	.zero		1


	//----- nvinfo : EIATTR_EXIT_INSTR_OFFSETS
	.align		4
        /*0058*/ 	.byte	0x04, 0x1c
        /*005a*/ 	.short	(.L_57 - .L_56)


	//   ....[0]....
.L_56:
        /*005c*/ 	.word	0x00000090


	//   ....[1]....
        /*0060*/ 	.word	0x00000200


	//----- nvinfo : EIATTR_CBANK_PARAM_SIZE
	.align		4
.L_57:
        /*0064*/ 	.byte	0x03, 0x19
        /*0066*/ 	.short	0x0018


	//----- nvinfo : EIATTR_PARAM_CBANK
	.align		4
        /*0068*/ 	.byte	0x04, 0x0a
        /*006a*/ 	.short	(.L_59 - .L_58)
	.align		4
.L_58:
        /*006c*/ 	.word	index@(.nv.constant0._Z25convertBGR2RGBA_optBasic2P6uchar3P6uchar4ii)
        /*0070*/ 	.short	0x0380
        /*0072*/ 	.short	0x0018


	//----- nvinfo : EIATTR_SW_WAR
	.align		4
.L_59:
        /*0074*/ 	.byte	0x04, 0x36
        /*0076*/ 	.short	(.L_61 - .L_60)
.L_60:
        /*0078*/ 	.word	0x00000008
.L_61:


//--------------------- .nv.info._Z24convertBGR2RGBA_optBasicP6uchar3P6uchar4ii --------------------------
	.section	.nv.info._Z24convertBGR2RGBA_optBasicP6uchar3P6uchar4ii,"",@"SHT_CUDA_INFO"
	.sectionflags	@""
	.align	4


	//----- nvinfo : EIATTR_CUDA_API_VERSION
	.align		4
        /*0000*/ 	.byte	0x04, 0x37
        /*0002*/ 	.short	(.L_63 - .L_62)
.L_62:
        /*0004*/ 	.word	0x00000082


	//----- nvinfo : EIATTR_KPARAM_INFO
	.align		4
.L_63:
        /*0008*/ 	.byte	0x04, 0x17
        /*000a*/ 	.short	(.L_65 - .L_64)
.L_64:
        /*000c*/ 	.word	0x00000000
        /*0010*/ 	.short	0x0003
        /*0012*/ 	.short	0x0014
        /*0014*/ 	.byte	0x00, 0xf0, 0x11, 0x00


	//----- nvinfo : EIATTR_KPARAM_INFO
	.align		4
.L_65:
        /*0018*/ 	.byte	0x04, 0x17
        /*001a*/ 	.short	(.L_67 - .L_66)
.L_66:
        /*001c*/ 	.word	0x00000000
        /*0020*/ 	.short	0x0002
        /*0022*/ 	.short	0x0010
        /*0024*/ 	.byte	0x00, 0xf0, 0x11, 0x00


	//----- nvinfo : EIATTR_KPARAM_INFO
	.align		4
.L_67:
        /*0028*/ 	.byte	0x04, 0x17
        /*002a*/ 	.short	(.L_69 - .L_68)
.L_68:
        /*002c*/ 	.word	0x00000000
        /*0030*/ 	.short	0x0001
        /*0032*/ 	.short	0x0008
        /*0034*/ 	.byte	0x00, 0xf5, 0x21, 0x00


	//----- nvinfo : EIATTR_KPARAM_INFO
	.align		4
.L_69:
        /*0038*/ 	.byte	0x04, 0x17
        /*003a*/ 	.short	(.L_71 - .L_70)
.L_70:
        /*003c*/ 	.word	0x00000000
        /*0040*/ 	.short	0x0000
        /*0042*/ 	.short	0x0000
        /*0044*/ 	.byte	0x00, 0xf5, 0x21, 0x00


	//----- nvinfo : EIATTR_SPARSE_MMA_MASK
	.align		4
.L_71:
        /*0048*/ 	.byte	0x03, 0x50
        /*004a*/ 	.short	0x0000


	//----- nvinfo : EIATTR_MAXREG_COUNT
	.align		4
        /*004c*/ 	.byte	0x03, 0x1b
        /*004e*/ 	.short	0x00ff


	//----- nvinfo : EIATTR_MERCURY_ISA_VERSION
	.align		4
        /*0050*/ 	.byte	0x03, 0x5f
        /*0052*/ 	.short	0x0101


	//----- nvinfo : EIATTR_VRC_CTA_INIT_COUNT
	.align		4
        /*0054*/ 	.byte	0x02, 0x4a
	.zero		1
	.zero		1


	//----- nvinfo : EIATTR_EXIT_INSTR_OFFSETS
	.align		4
        /*0058*/ 	.byte	0x04, 0x1c
        /*005a*/ 	.short	(.L_73 - .L_72)


	//   ....[0]....
.L_72:
        /*005c*/ 	.word	0x00000080


	//   ....[1]....
        /*0060*/ 	.word	0x00000170


	//----- nvinfo : EIATTR_CBANK_PARAM_SIZE
	.align		4
.L_73:
        /*0064*/ 	.byte	0x03, 0x19
        /*0066*/ 	.short	0x0018


	//----- nvinfo : EIATTR_PARAM_CBANK
	.align		4
        /*0068*/ 	.byte	0x04, 0x0a
        /*006a*/ 	.short	(.L_75 - .L_74)
	.align		4
.L_74:
        /*006c*/ 	.word	index@(.nv.constant0._Z24convertBGR2RGBA_optBasicP6uchar3P6uchar4ii)
        /*0070*/ 	.short	0x0380
        /*0072*/ 	.short	0x0018


	//----- nvinfo : EIATTR_SW_WAR
	.align		4
.L_75:
        /*0074*/ 	.byte	0x04, 0x36
        /*0076*/ 	.short	(.L_77 - .L_76)
.L_76:
        /*0078*/ 	.word	0x00000008
.L_77:


//--------------------- .nv.info._Z20convertBGR2RGBA_2forP6uchar3P6uchar4ii --------------------------
	.section	.nv.info._Z20convertBGR2RGBA_2forP6uchar3P6uchar4ii,"",@"SHT_CUDA_INFO"
	.sectionflags	@""
	.align	4


	//----- nvinfo : EIATTR_CUDA_API_VERSION
	.align		4
        /*0000*/ 	.byte	0x04, 0x37
        /*0002*/ 	.short	(.L_79 - .L_78)
.L_78:
        /*0004*/ 	.word	0x00000082


	//----- nvinfo : EIATTR_KPARAM_INFO
	.align		4
.L_79:
        /*0008*/ 	.byte	0x04, 0x17
        /*000a*/ 	.short	(.L_81 - .L_80)
.L_80:
        /*000c*/ 	.word	0x00000000
        /*0010*/ 	.short	0x0003
        /*0012*/ 	.short	0x0014
        /*0014*/ 	.byte	0x00, 0xf0, 0x11, 0x00


	//----- nvinfo : EIATTR_KPARAM_INFO
	.align		4
.L_81:
        /*0018*/ 	.byte	0x04, 0x17
        /*001a*/ 	.short	(.L_83 - .L_82)
.L_82:
        /*001c*/ 	.word	0x00000000
        /*0020*/ 	.short	0x0002
        /*0022*/ 	.short	0x0010
        /*0024*/ 	.byte	0x00, 0xf0, 0x11, 0x00


	//----- nvinfo : EIATTR_KPARAM_INFO
	.align		4
.L_83:
        /*0028*/ 	.byte	0x04, 0x17
        /*002a*/ 	.short	(.L_85 - .L_84)
.L_84:
        /*002c*/ 	.word	0x00000000
        /*0030*/ 	.short	0x0001
        /*0032*/ 	.short	0x0008
        /*0034*/ 	.byte	0x00, 0xf5, 0x21, 0x00


	//----- nvinfo : EIATTR_KPARAM_INFO
	.align		4
.L_85:
        /*0038*/ 	.byte	0x04, 0x17
        /*003a*/ 	.short	(.L_87 - .L_86)
.L_86:
        /*003c*/ 	.word	0x00000000
        /*0040*/ 	.short	0x0000
        /*0042*/ 	.short	0x0000
        /*0044*/ 	.byte	0x00, 0xf5, 0x21, 0x00


	//----- nvinfo : EIATTR_SPARSE_MMA_MASK
	.align		4
.L_87:
        /*0048*/ 	.byte	0x03, 0x50
        /*004a*/ 	.short	0x0000


	//----- nvinfo : EIATTR_MAXREG_COUNT
	.align		4
        /*004c*/ 	.byte	0x03, 0x1b
        /*004e*/ 	.short	0x00ff


	//----- nvinfo : EIATTR_MERCURY_ISA_VERSION
	.align		4
        /*0050*/ 	.byte	0x03, 0x5f
        /*0052*/ 	.short	0x0101


	//----- nvinfo : EIATTR_VRC_CTA_INIT_COUNT
	.align		4
        /*0054*/ 	.byte	0x02, 0x4a
	.zero		1
	.zero		1


	//----- nvinfo : EIATTR_EXIT_INSTR_OFFSETS
	.align		4
        /*0058*/ 	.byte	0x04, 0x1c
        /*005a*/ 	.short	(.L_89 - .L_88)


	//   ....[0]....
.L_88:
        /*005c*/ 	.word	0x000000d0


	//   ....[1]....
        /*0060*/ 	.word	0x000001b0


	//----- nvinfo : EIATTR_CBANK_PARAM_SIZE
	.align		4
.L_89:
        /*0064*/ 	.byte	0x03, 0x19
        /*0066*/ 	.short	0x0018


	//----- nvinfo : EIATTR_PARAM_CBANK
	.align		4
        /*0068*/ 	.byte	0x04, 0x0a
        /*006a*/ 	.short	(.L_91 - .L_90)
	.align		4
.L_90:
        /*006c*/ 	.word	index@(.nv.constant0._Z20convertBGR2RGBA_2forP6uchar3P6uchar4ii)
        /*0070*/ 	.short	0x0380
        /*0072*/ 	.short	0x0018


	//----- nvinfo : EIATTR_SW_WAR
	.align		4
.L_91:
        /*0074*/ 	.byte	0x04, 0x36
        /*0076*/ 	.short	(.L_93 - .L_92)
.L_92:
        /*0078*/ 	.word	0x00000008
.L_93:


//--------------------- .nv.info._Z20convertBGR2RGBA_1forP6uchar3P6uchar4ii --------------------------
	.section	.nv.info._Z20convertBGR2RGBA_1forP6uchar3P6uchar4ii,"",@"SHT_CUDA_INFO"
	.sectionflags	@""
	.align	4


	//----- nvinfo : EIATTR_CUDA_API_VERSION
	.align		4
        /*0000*/ 	.byte	0x04, 0x37
        /*0002*/ 	.short	(.L_95 - .L_94)
.L_94:
        /*0004*/ 	.word	0x00000082


	//----- nvinfo : EIATTR_KPARAM_INFO
	.align		4
.L_95:
        /*0008*/ 	.byte	0x04, 0x17
        /*000a*/ 	.short	(.L_97 - .L_96)
.L_96:
        /*000c*/ 	.word	0x00000000
        /*0010*/ 	.short	0x0003
        /*0012*/ 	.short	0x0014
        /*0014*/ 	.byte	0x00, 0xf0, 0x11, 0x00


	//----- nvinfo : EIATTR_KPARAM_INFO
	.align		4
.L_97:
        /*0018*/ 	.byte	0x04, 0x17
        /*001a*/ 	.short	(.L_99 - .L_98)
.L_98:
        /*001c*/ 	.word	0x00000000
        /*0020*/ 	.short	0x0002
        /*0022*/ 	.short	0x0010
        /*0024*/ 	.byte	0x00, 0xf0, 0x11, 0x00


	//----- nvinfo : EIATTR_KPARAM_INFO
	.align		4
.L_99:
        /*0028*/ 	.byte	0x04, 0x17
        /*002a*/ 	.short	(.L_101 - .L_100)
.L_100:
        /*002c*/ 	.word	0x00000000
        /*0030*/ 	.short	0x0001
        /*0032*/ 	.short	0x0008
        /*0034*/ 	.byte	0x00, 0xf5, 0x21, 0x00


	//----- nvinfo : EIATTR_KPARAM_INFO
	.align		4
.L_101:
        /*0038*/ 	.byte	0x04, 0x17
        /*003a*/ 	.short	(.L_103 - .L_102)
.L_102:
        /*003c*/ 	.word	0x00000000
        /*0040*/ 	.short	0x0000
        /*0042*/ 	.short	0x0000
        /*0044*/ 	.byte	0x00, 0xf5, 0x21, 0x00


	//----- nvinfo : EIATTR_SPARSE_MMA_MASK
	.align		4
.L_103:
        /*0048*/ 	.byte	0x03, 0x50
        /*004a*/ 	.short	0x0000


	//----- nvinfo : EIATTR_MAXREG_COUNT
	.align		4
        /*004c*/ 	.byte	0x03, 0x1b
        /*004e*/ 	.short	0x00ff


	//----- nvinfo : EIATTR_MERCURY_ISA_VERSION
	.align		4
        /*0050*/ 	.byte	0x03, 0x5f
        /*0052*/ 	.short	0x0101


	//----- nvinfo : EIATTR_VRC_CTA_INIT_COUNT
	.align		4
        /*0054*/ 	.byte	0x02, 0x4a
	.zero		1
	.zero		1


	//----- nvinfo : EIATTR_EXIT_INSTR_OFFSETS
	.align		4
        /*0058*/ 	.byte	0x04, 0x1c
        /*005a*/ 	.short	(.L_105 - .L_104)


	//   ....[0]....
.L_104:
        /*005c*/ 	.word	0x00000080


	//   ....[1]....
        /*0060*/ 	.word	0x00000160


	//----- nvinfo : EIATTR_CBANK_PARAM_SIZE
	.align		4
.L_105:
        /*0064*/ 	.byte	0x03, 0x19
        /*0066*/ 	.short	0x0018


	//----- nvinfo : EIATTR_PARAM_CBANK
	.align		4
        /*0068*/ 	.byte	0x04, 0x0a
        /*006a*/ 	.short	(.L_107 - .L_106)
	.align		4
.L_106:
        /*006c*/ 	.word	index@(.nv.constant0._Z20convertBGR2RGBA_1forP6uchar3P6uchar4ii)
        /*0070*/ 	.short	0x0380
        /*0072*/ 	.short	0x0018


	//----- nvinfo : EIATTR_SW_WAR
	.align		4
.L_107:
        /*0074*/ 	.byte	0x04, 0x36
        /*0076*/ 	.short	(.L_109 - .L_108)
.L_108:
        /*0078*/ 	.word	0x00000008
.L_109:


//--------------------- .nv.callgraph             --------------------------
	.section	.nv.callgraph,"",@"SHT_CUDA_CALLGRAPH"
	.align	4
	.sectionentsize	8
	.align		4
        /*0000*/ 	.word	0x00000000
	.align		4
        /*0004*/ 	.word	0xffffffff
	.align		4
        /*0008*/ 	.word	0x00000000
	.align		4
        /*000c*/ 	.word	0xfffffffe
	.align		4
        /*0010*/ 	.word	0x00000000
	.align		4
        /*0014*/ 	.word	0xfffffffd
	.align		4
        /*0018*/ 	.word	0x00000000
	.align		4
        /*001c*/ 	.word	0xfffffffc


//--------------------- .text._Z22convertBGR2RGBA_sharedP6uchar3P6uchar4ii --------------------------
	.section	.text._Z22convertBGR2RGBA_sharedP6uchar3P6uchar4ii,"ax",@progbits
	.align	128
        .global         _Z22convertBGR2RGBA_sharedP6uchar3P6uchar4ii
        .type           _Z22convertBGR2RGBA_sharedP6uchar3P6uchar4ii,@function
        .size           _Z22convertBGR2RGBA_sharedP6uchar3P6uchar4ii,(.L_x_5 - _Z22convertBGR2RGBA_sharedP6uchar3P6uchar4ii)
        .other          _Z22convertBGR2RGBA_sharedP6uchar3P6uchar4ii,@"STO_CUDA_ENTRY STV_DEFAULT"
_Z22convertBGR2RGBA_sharedP6uchar3P6uchar4ii:
.text._Z22convertBGR2RGBA_sharedP6uchar3P6uchar4ii:
[----:B------:R-:W-:Y:S01]  /*0000*/  LDC R1, c[0x0][0x37c] ;  /* 0x0000df00ff017b82 */ /* 0x000fe20000000800 */
[----:B------:R-:W0:Y:S07]  /*0010*/  S2R R17, SR_TID.X ;  /* 0x0000000000117919 */ /* 0x000e2e0000002100 */
[----:B------:R-:W0:Y:S01]  /*0020*/  S2UR UR6, SR_CTAID.X ;  /* 0x00000000000679c3 */ /* 0x000e220000002500 */
[----:B------:R-:W1:Y:S07]  /*0030*/  LDCU.64 UR4, c[0x0][0x390] ;  /* 0x00007200ff0477ac */ /* 0x000e6e0008000a00 */
[----:B------:R-:W0:Y:S01]  /*0040*/  LDC R0, c[0x0][0x360] ;  /* 0x0000d800ff007b82 */ /* 0x000e220000000800 */
[----:B-1----:R-:W-:Y:S01]  /*0050*/  UIMAD UR4, UR5, UR4, URZ ;  /* 0x00000004050472a4 */ /* 0x002fe2000f8e02ff */
[----:B0-----:R-:W-:-:S05]  /*0060*/  IMAD R5, R0, UR6, R17 ;  /* 0x0000000600057c24 */ /* 0x001fca000f8e0211 */
[----:B------:R-:W-:-:S13]  /*0070*/  ISETP.GE.AND P0, PT, R5, UR4, PT ;  /* 0x0000000405007c0c */ /* 0x000fda000bf06270 */
[----:B------:R-:W-:Y:S05]  /*0080*/  @P0 EXIT ;  /* 0x000000000000094d */ /* 0x000fea0003800000 */
[----:B------:R-:W0:Y:S01]  /*0090*/  LDC.64 R2, c[0x0][0x380] ;  /* 0x0000e000ff027b82 */ /* 0x000e220000000a00 */
[----:B------:R-:W1:Y:S01]  /*00a0*/  LDCU.64 UR4, c[0x0][0x358] ;  /* 0x00006b00ff0477ac */ /* 0x000e620008000a00 */
[----:B0-----:R-:W-:-:S05]  /*00b0*/  IMAD.WIDE R2, R5, 0x3, R2 ;  /* 0x0000000305027825 */ /* 0x001fca00078e0202 */
[----:B-1----:R-:W2:Y:S04]  /*00c0*/  LDG.E.U8 R7, desc[UR4][R2.64] ;  /* 0x0000000402077981 */ /* 0x002ea8000c1e1100 */
[----:B------:R-:W3:Y:S04]  /*00d0*/  LDG.E.U8 R9, desc[UR4][R2.64+0x1] ;  /* 0x0000010402097981 */ /* 0x000ee8000c1e1100 */
[----:B------:R0:W4:Y:S01]  /*00e0*/  LDG.E.U8 R11, desc[UR4][R2.64+0x2] ;  /* 0x00000204020b7981 */ /* 0x000122000c1e1100 */
[----:B------:R-:W-:Y:S01]  /*00f0*/  MOV R0, 0x400 ;  /* 0x0000040000007802 */ /* 0x000fe20000000f00 */
[----:B------:R-:W-:Y:S01]  /*0100*/  UMOV UR6, 0x3340 ;  /* 0x0000334000067882 */ /* 0x000fe20000000000 */
[----:B------:R-:W1:Y:S01]  /*0110*/  S2R R15, SR_CgaCtaId ;  /* 0x00000000000f7919 */ /* 0x000e620000008800 */
[----:B0-----:R-:W-:Y:S01]  /*0120*/  IMAD.U32 R3, RZ, RZ, UR6 ;  /* 0x00000006ff037e24 */ /* 0x001fe2000f8e00ff */
[----:B-1----:R-:W-:Y:S01]  /*0130*/  LEA R4, R15, R0, 0x18 ;  /* 0x000000000f047211 */ /* 0x002fe200078ec0ff */
[----:B------:R-:W-:-:S04]  /*0140*/  VIADD R0, R0, 0xc00 ;  /* 0x00000c0000007836 */ /* 0x000fc80000000000 */
[----:B------:R-:W-:Y:S01]  /*0150*/  IMAD R4, R17, 0x3, R4 ;  /* 0x0000000311047824 */ /* 0x000fe200078e0204 */
[----:B------:R-:W-:-:S05]  /*0160*/  LEA R0, R15, R0, 0x18 ;  /* 0x000000000f007211 */ /* 0x000fca00078ec0ff */
[----:B------:R-:W-:Y:S01]  /*0170*/  IMAD R0, R17, 0x4, R0 ;  /* 0x0000000411007824 */ /* 0x000fe200078e0200 */
[----:B--2---:R-:W-:Y:S04]  /*0180*/  STS.U8 [R4], R7 ;  /* 0x0000000704007388 */ /* 0x004fe80000000000 */
[----:B---3--:R-:W-:Y:S04]  /*0190*/  STS.U8 [R4+0x1], R9 ;  /* 0x0000010904007388 */ /* 0x008fe80000000000 */
[----:B----4-:R-:W-:Y:S01]  /*01a0*/  STS.U8 [R4+0x2], R11 ;  /* 0x0000020b04007388 */ /* 0x010fe20000000000 */
[----:B------:R-:W-:Y:S06]  /*01b0*/  BAR.SYNC.DEFER_BLOCKING 0x0 ;  /* 0x0000000000007b1d */ /* 0x000fec0000010000 */
[----:B------:R-:W-:Y:S04]  /*01c0*/  LDS.U8 R6, [R4+0x1] ;  /* 0x0000010004067984 */ /* 0x000fe80000000000 */
[----:B------:R-:W0:Y:S04]  /*01d0*/  LDS.U8 R13, [R4+0x2] ;  /* 0x00000200040d7984 */ /* 0x000e280000000000 */
[----:B------:R-:W1:Y:S01]  /*01e0*/  LDS.U8 R2, [R4] ;  /* 0x0000000004027984 */ /* 0x000e620000000000 */
[----:B0-----:R-:W-:-:S02]  /*01f0*/  PRMT R6, R13, 0x3340, R6 ;  /* 0x000033400d067816 */ /* 0x001fc40000000006 */
[----:B-1----:R-:W-:-:S04]  /*0200*/  PRMT R3, R2, R3, 0xffff ;  /* 0x0000ffff02037416 */ /* 0x002fc80000000003 */
[----:B------:R-:W-:Y:S02]  /*0210*/  PRMT R7, R6, 0x5410, R3 ;  /* 0x0000541006077816 */ /* 0x000fe40000000003 */
[----:B------:R-:W0:Y:S03]  /*0220*/  LDC.64 R2, c[0x0][0x388] ;  /* 0x0000e200ff027b82 */ /* 0x000e260000000a00 */
[----:B------:R-:W-:Y:S05]  /*0230*/  STS [R0], R7 ;  /* 0x0000000700007388 */ /* 0x000fea0000000800 */
[----:B------:R-:W-:Y:S01]  /*0240*/  BAR.SYNC.DEFER_BLOCKING 0x0 ;  /* 0x0000000000007b1d */ /* 0x000fe20000010000 */
[----:B0-----:R-:W-:-:S05]  /*0250*/  IMAD.WIDE R2, R5, 0x4, R2 ;  /* 0x0000000405027825 */ /* 0x001fca00078e0202 */
[----:B------:R-:W0:Y:S04]  /*0260*/  LDS R9, [R0] ;  /* 0x0000000000097984 */ /* 0x000e280000000800 */
[----:B0-----:R-:W-:Y:S01]  /*0270*/  STG.E desc[UR4][R2.64], R9 ;  /* 0x0000000902007986 */ /* 0x001fe2000c101904 */
[----:B------:R-:W-:Y:S05]  /*0280*/  EXIT ;  /* 0x000000000000794d */ /* 0x000fea0003800000 */
.L_x_0:
[----:B------:R-:W-:-:S00]  /*0290*/  BRA `(.L_x_0) ;  /* 0xfffffffc00fc7947 */ /* 0x000fc0000383ffff */
[----:B------:R-:W-:-:S00]  /*02a0*/  NOP ;  /* 0x0000000000007918 */ /* 0x000fc00000000000 */
        /* <DEDUP_REMOVED lines=13> */
.L_x_5:


//--------------------- .text._Z25convertBGR2RGBA_optBasic2P6uchar3P6uchar4ii --------------------------
	.section	.text._Z25convertBGR2RGBA_optBasic2P6uchar3P6uchar4ii,"ax",@progbits
	.align	128
        .global         _Z25convertBGR2RGBA_optBasic2P6uchar3P6uchar4ii
        .type           _Z25convertBGR2RGBA_optBasic2P6uchar3P6uchar4ii,@function
        .size           _Z25convertBGR2RGBA_optBasic2P6uchar3P6uchar4ii,(.L_x_6 - _Z25convertBGR2RGBA_optBasic2P6uchar3P6uchar4ii)
        .other          _Z25convertBGR2RGBA_optBasic2P6uchar3P6uchar4ii,@"STO_CUDA_ENTRY STV_DEFAULT"
_Z25convertBGR2RGBA_optBasic2P6uchar3P6uchar4ii:
.text._Z25convertBGR2RGBA_optBasic2P6uchar3P6uchar4ii:
[----:B------:R-:W-:Y:S01]  /*0000*/  LDC R1, c[0x0][0x37c] ;  /* 0x0000df00ff017b82 */ /* 0x000fe20000000800 */
[----:B------:R-:W0:Y:S07]  /*0010*/  S2R R0, SR_TID.X ;  /* 0x0000000000007919 */ /* 0x000e2e0000002100 */
[----:B------:R-:W0:Y:S01]  /*0020*/  S2UR UR6, SR_CTAID.X ;  /* 0x00000000000679c3 */ /* 0x000e220000002500 */
[----:B------:R-:W1:Y:S07]  /*0030*/  LDCU.64 UR4, c[0x0][0x390] ;  /* 0x00007200ff0477ac */ /* 0x000e6e0008000a00 */
[----:B------:R-:W0:Y:S01]  /*0040*/  LDC R3, c[0x0][0x360] ;  /* 0x0000d800ff037b82 */ /* 0x000e220000000800 */
[----:B-1----:R-:W-:Y:S01]  /*0050*/  UIMAD UR4, UR5, UR4, URZ ;  /* 0x00000004050472a4 */ /* 0x002fe2000f8e02ff */
[----:B0-----:R-:W-:-:S05]  /*0060*/  IMAD R0, R3, UR6, R0 ;  /* 0x0000000603007c24 */ /* 0x001fca000f8e0200 */
[----:B------:R-:W-:-:S04]  /*0070*/  SHF.L.U32 R7, R0, 0x1, RZ ;  /* 0x0000000100077819 */ /* 0x000fc800000006ff */
[----:B------:R-:W-:-:S13]  /*0080*/  ISETP.GE.AND P0, PT, R7, UR4, PT ;  /* 0x0000000407007c0c */ /* 0x000fda000bf06270 */
[----:B------:R-:W-:Y:S05]  /*0090*/  @P0 EXIT ;  /* 0x000000000000094d */ /* 0x000fea0003800000 */
[----:B------:R-:W0:Y:S01]  /*00a0*/  LDC.64 R2, c[0x0][0x380] ;  /* 0x0000e000ff027b82 */ /* 0x000e220000000a00 */
[----:B------:R-:W1:Y:S07]  /*00b0*/  LDCU.64 UR4, c[0x0][0x358] ;  /* 0x00006b00ff0477ac */ /* 0x000e6e0008000a00 */
[----:B------:R-:W2:Y:S01]  /*00c0*/  LDC.64 R4, c[0x0][0x388] ;  /* 0x0000e200ff047b82 */ /* 0x000ea20000000a00 */
[----:B0-----:R-:W-:-:S05]  /*00d0*/  IMAD.WIDE R2, R7, 0x3, R2 ;  /* 0x0000000307027825 */ /* 0x001fca00078e0202 */
[----:B-1----:R-:W3:Y:S01]  /*00e0*/  LDG.E.U8 R9, desc[UR4][R2.64+0x2] ;  /* 0x0000020402097981 */ /* 0x002ee2000c1e1100 */
[----:B--2---:R-:W-:-:S05]  /*00f0*/  IMAD.WIDE R4, R7, 0x4, R4 ;  /* 0x0000000407047825 */ /* 0x004fca00078e0204 */
[----:B---3--:R0:W-:Y:S04]  /*0100*/  STG.E.U8 desc[UR4][R4.64], R9 ;  /* 0x0000000904007986 */ /* 0x0081e8000c101104 */
[----:B------:R-:W2:Y:S04]  /*0110*/  LDG.E.U8 R7, desc[UR4][R2.64+0x5] ;  /* 0x0000050402077981 */ /* 0x000ea8000c1e1100 */
[----:B--2---:R1:W-:Y:S04]  /*0120*/  STG.E.U8 desc[UR4][R4.64+0x4], R7 ;  /* 0x0000040704007986 */ /* 0x0043e8000c101104 */
[----:B------:R-:W2:Y:S04]  /*0130*/  LDG.E.U8 R11, desc[UR4][R2.64+0x1] ;  /* 0x00000104020b7981 */ /* 0x000ea8000c1e1100 */
[----:B--2---:R-:W-:Y:S04]  /*0140*/  STG.E.U8 desc[UR4][R4.64+0x1], R11 ;  /* 0x0000010b04007986 */ /* 0x004fe8000c101104 */
[----:B------:R-:W2:Y:S04]  /*0150*/  LDG.E.U8 R13, desc[UR4][R2.64+0x4] ;  /* 0x00000404020d7981 */ /* 0x000ea8000c1e1100 */
[----:B--2---:R-:W-:Y:S04]  /*0160*/  STG.E.U8 desc[UR4][R4.64+0x5], R13 ;  /* 0x0000050d04007986 */ /* 0x004fe8000c101104 */
[----:B------:R-:W2:Y:S01]  /*0170*/  LDG.E.U8 R15, desc[UR4][R2.64] ;  /* 0x00000004020f7981 */ /* 0x000ea2000c1e1100 */
[----:B------:R-:W-:Y:S01]  /*0180*/  HFMA2 R6, -RZ, RZ, 0, 1.5199184417724609375e-05 ;  /* 0x000000ffff067431 */ /* 0x000fe200000001ff */
[----:B0-----:R-:W-:-:S02]  /*0190*/  MOV R9, 0xff ;  /* 0x000000ff00097802 */ /* 0x001fc40000000f00 */
[----:B--2---:R-:W-:Y:S04]  /*01a0*/  STG.E.U8 desc[UR4][R4.64+0x2], R15 ;  /* 0x0000020f04007986 */ /* 0x004fe8000c101104 */
[----:B------:R0:W1:Y:S02]  /*01b0*/  LDG.E.U8 R0, desc[UR4][R2.64+0x3] ;  /* 0x0000030402007981 */ /* 0x000064000c1e1100 */
[----:B0-----:R-:W-:-:S05]  /*01c0*/  PRMT R3, R6, 0x7610, R3 ;  /* 0x0000761006037816 */ /* 0x001fca0000000003 */
[----:B------:R-:W-:Y:S01]  /*01d0*/  STG.E.U8 desc[UR4][R4.64+0x3], R3 ;  /* 0x0000030304007986 */ /* 0x000fe2000c101104 */
[----:B-1----:R-:W-:-:S05]  /*01e0*/  PRMT R7, R9, 0x7604, R0 ;  /* 0x0000760409077816 */ /* 0x002fca0000000000 */
[----:B------:R-:W-:Y:S01]  /*01f0*/  STG.E.U16 desc[UR4][R4.64+0x6], R7 ;  /* 0x0000060704007986 */ /* 0x000fe2000c101504 */
[----:B------:R-:W-:Y:S05]  /*0200*/  EXIT ;  /* 0x000000000000794d */ /* 0x000fea0003800000 */
.L_x_1:
        /* <DEDUP_REMOVED lines=15> */
.L_x_6:


//--------------------- .text._Z24convertBGR2RGBA_optBasicP6uchar3P6uchar4ii --------------------------
	.section	.text._Z24convertBGR2RGBA_optBasicP6uchar3P6uchar4ii,"ax",@progbits
	.align	128
        .global         _Z24convertBGR2RGBA_optBasicP6uchar3P6uchar4ii
        .type           _Z24convertBGR2RGBA_optBasicP6uchar3P6uchar4ii,@function
        .size           _Z24convertBGR2RGBA_optBasicP6uchar3P6uchar4ii,(.L_x_7 - _Z24convertBGR2RGBA_optBasicP6uchar3P6uchar4ii)
        .other          _Z24convertBGR2RGBA_optBasicP6uchar3P6uchar4ii,@"STO_CUDA_ENTRY STV_DEFAULT"
_Z24convertBGR2RGBA_optBasicP6uchar3P6uchar4ii:
.text._Z24convertBGR2RGBA_optBasicP6uchar3P6uchar4ii:
        /* <DEDUP_REMOVED lines=10> */
[----:B------:R-:W1:Y:S07]  /*00a0*/  LDCU.64 UR4, c[0x0][0x358] ;  /* 0x00006b00ff0477ac */ /* 0x000e6e0008000a00 */
[----:B------:R-:W2:Y:S01]  /*00b0*/  LDC.64 R4, c[0x0][0x388] ;  /* 0x0000e200ff047b82 */ /* 0x000ea20000000a00 */
[----:B0-----:R-:W-:-:S05]  /*00c0*/  IMAD.WIDE R2, R7, 0x3, R2 ;  /* 0x0000000307027825 */ /* 0x001fca00078e0202 */
[----:B-1----:R-:W3:Y:S04]  /*00d0*/  LDG.E.U8 R0, desc[UR4][R2.64+0x1] ;  /* 0x0000010402007981 */ /* 0x002ee8000c1e1100 */
[----:B------:R-:W3:Y:S04]  /*00e0*/  LDG.E.U8 R9, desc[UR4][R2.64+0x2] ;  /* 0x0000020402097981 */ /* 0x000ee8000c1e1100 */
[----:B------:R-:W4:Y:S01]  /*00f0*/  LDG.E.U8 R6, desc[UR4][R2.64] ;  /* 0x0000000402067981 */ /* 0x000f22000c1e1100 */
[----:B------:R-:W-:Y:S01]  /*0100*/  UMOV UR6, 0x3340 ;  /* 0x0000334000067882 */ /* 0x000fe20000000000 */
[----:B--2---:R-:W-:Y:S01]  /*0110*/  IMAD.WIDE R4, R7, 0x4, R4 ;  /* 0x0000000407047825 */ /* 0x004fe200078e0204 */
[----:B------:R-:W-:-:S02]  /*0120*/  MOV R11, UR6 ;  /* 0x00000006000b7c02 */ /* 0x000fc40008000f00 */
[----:B---3--:R-:W-:Y:S02]  /*0130*/  PRMT R0, R9, 0x3340, R0 ;  /* 0x0000334009007816 */ /* 0x008fe40000000000 */
[----:B----4-:R-:W-:-:S04]  /*0140*/  PRMT R9, R6, R11, 0xffff ;  /* 0x0000ffff06097416 */ /* 0x010fc8000000000b */
[----:B------:R-:W-:-:S05]  /*0150*/  PRMT R9, R0, 0x5410, R9 ;  /* 0x0000541000097816 */ /* 0x000fca0000000009 */
[----:B------:R-:W-:Y:S01]  /*0160*/  STG.E desc[UR4][R4.64], R9 ;  /* 0x0000000904007986 */ /* 0x000fe2000c101904 */
[----:B------:R-:W-:Y:S05]  /*0170*/  EXIT ;  /* 0x000000000000794d */ /* 0x000fea0003800000 */
.L_x_2:
        /* <DEDUP_REMOVED lines=16> */
.L_x_7:


//--------------------- .text._Z20convertBGR2RGBA_2forP6uchar3P6uchar4ii --------------------------
	.section	.text._Z20convertBGR2RGBA_2forP6uchar3P6uchar4ii,"ax",@progbits
	.align	128
        .global         _Z20convertBGR2RGBA_2forP6uchar3P6uchar4ii
        .type           _Z20convertBGR2RGBA_2forP6uchar3P6uchar4ii,@function
        .size           _Z20convertBGR2RGBA_2forP6uchar3P6uchar4ii,(.L_x_8 - _Z20convertBGR2RGBA_2forP6uchar3P6uchar4ii)
        .other          _Z20convertBGR2RGBA_2forP6uchar3P6uchar4ii,@"STO_CUDA_ENTRY STV_DEFAULT"
_Z20convertBGR2RGBA_2forP6uchar3P6uchar4ii:
.text._Z20convertBGR2RGBA_2forP6uchar3P6uchar4ii:
[----:B------:R-:W-:Y:S01]  /*0000*/  LDC R1, c[0x0][0x37c] ;  /* 0x0000df00ff017b82 */ /* 0x000fe20000000800 */
[----:B------:R-:W0:Y:S07]  /*0010*/  S2R R0, SR_TID.X ;  /* 0x0000000000007919 */ /* 0x000e2e0000002100 */
[----:B------:R-:W0:Y:S01]  /*0020*/  LDC R3, c[0x0][0x360] ;  /* 0x0000d800ff037b82 */ /* 0x000e220000000800 */
[----:B------:R-:W1:Y:S01]  /*0030*/  LDCU.64 UR6, c[0x0][0x390] ;  /* 0x00007200ff0677ac */ /* 0x000e620008000a00 */
[----:B------:R-:W2:Y:S06]  /*0040*/  S2R R5, SR_TID.Y ;  /* 0x0000000000057919 */ /* 0x000eac0000002200 */
[----:B------:R-:W0:Y:S08]  /*0050*/  S2UR UR4, SR_CTAID.X ;  /* 0x00000000000479c3 */ /* 0x000e300000002500 */
[----:B------:R-:W2:Y:S08]  /*0060*/  S2UR UR5, SR_CTAID.Y ;  /* 0x00000000000579c3 */ /* 0x000eb00000002600 */
[----:B------:R-:W2:Y:S01]  /*0070*/  LDC R2, c[0x0][0x364] ;  /* 0x0000d900ff027b82 */ /* 0x000ea20000000800 */
[----:B0-----:R-:W-:-:S05]  /*0080*/  IMAD R0, R3, UR4, R0 ;  /* 0x0000000403007c24 */ /* 0x001fca000f8e0200 */
[----:B-1----:R-:W-:Y:S01]  /*0090*/  ISETP.GE.AND P1, PT, R0, UR6, PT ;  /* 0x0000000600007c0c */ /* 0x002fe2000bf26270 */
[----:B--2---:R-:W-:Y:S01]  /*00a0*/  IMAD R5, R2, UR5, R5 ;  /* 0x0000000502057c24 */ /* 0x004fe2000f8e0205 */
[----:B------:R-:W0:Y:S04]  /*00b0*/  LDCU.64 UR4, c[0x0][0x358] ;  /* 0x00006b00ff0477ac */ /* 0x000e280008000a00 */
[----:B------:R-:W-:-:S13]  /*00c0*/  ISETP.GE.AND P0, PT, R5, UR7, PT ;  /* 0x0000000705007c0c */ /* 0x000fda000bf06270 */
[----:B0-----:R-:W-:Y:S05]  /*00d0*/  @P0 EXIT P1 ;  /* 0x000000000000094d */ /* 0x001fea0000800000 */
[----:B------:R-:W0:Y:S01]  /*00e0*/  LDC.64 R2, c[0x0][0x380] ;  /* 0x0000e000ff027b82 */ /* 0x000e220000000a00 */
[----:B------:R-:W-:-:S07]  /*00f0*/  IMAD R7, R0, 0x870, R5 ;  /* 0x0000087000077824 */ /* 0x000fce00078e0205 */
[----:B------:R-:W1:Y:S01]  /*0100*/  LDC.64 R4, c[0x0][0x388] ;  /* 0x0000e200ff047b82 */ /* 0x000e620000000a00 */
[----:B0-----:R-:W-:-:S05]  /*0110*/  IMAD.WIDE R2, R7, 0x3, R2 ;  /* 0x0000000307027825 */ /* 0x001fca00078e0202 */
[----:B------:R-:W2:Y:S01]  /*0120*/  LDG.E.U8 R9, desc[UR4][R2.64+0x2] ;  /* 0x0000020402097981 */ /* 0x000ea2000c1e1100 */
[----:B-1----:R-:W-:-:S05]  /*0130*/  IMAD.WIDE R4, R7, 0x4, R4 ;  /* 0x0000000407047825 */ /* 0x002fca00078e0204 */
[----:B--2---:R-:W-:Y:S04]  /*0140*/  STG.E.U8 desc[UR4][R4.64], R9 ;  /* 0x0000000904007986 */ /* 0x004fe8000c101104 */
[----:B------:R-:W2:Y:S01]  /*0150*/  LDG.E.U8 R7, desc[UR4][R2.64+0x1] ;  /* 0x0000010402077981 */ /* 0x000ea2000c1e1100 */
[----:B------:R-:W-:-:S03]  /*0160*/  HFMA2 R11, -RZ, RZ, 0, 1.5199184417724609375e-05 ;  /* 0x000000ffff0b7431 */ /* 0x000fc600000001ff */
[----:B--2---:R-:W-:Y:S04]  /*0170*/  STG.E.U8 desc[UR4][R4.64+0x1], R7 ;  /* 0x0000010704007986 */ /* 0x004fe8000c101104 */
[----:B------:R-:W2:Y:S02]  /*0180*/  LDG.E.U8 R0, desc[UR4][R2.64] ;  /* 0x0000000402007981 */ /* 0x000ea4000c1e1100 */
[----:B--2---:R-:W-:-:S05]  /*0190*/  PRMT R11, R11, 0x7604, R0 ;  /* 0x000076040b0b7816 */ /* 0x004fca0000000000 */
[----:B------:R-:W-:Y:S01]  /*01a0*/  STG.E.U16 desc[UR4][R4.64+0x2], R11 ;  /* 0x0000020b04007986 */ /* 0x000fe2000c101504 */
[----:B------:R-:W-:Y:S05]  /*01b0*/  EXIT ;  /* 0x000000000000794d */ /* 0x000fea0003800000 */
.L_x_3:
        /* <DEDUP_REMOVED lines=12> */
.L_x_8:


//--------------------- .text._Z20convertBGR2RGBA_1forP6uchar3P6uchar4ii --------------------------
	.section	.text._Z20convertBGR2RGBA_1forP6uchar3P6uchar4ii,"ax",@progbits
	.align	128
        .global         _Z20convertBGR2RGBA_1forP6uchar3P6uchar4ii
        .type           _Z20convertBGR2RGBA_1forP6uchar3P6uchar4ii,@function
        .size           _Z20convertBGR2RGBA_1forP6uchar3P6uchar4ii,(.L_x_9 - _Z20convertBGR2RGBA_1forP6uchar3P6uchar4ii)
        .other          _Z20convertBGR2RGBA_1forP6uchar3P6uchar4ii,@"STO_CUDA_ENTRY STV_DEFAULT"
_Z20convertBGR2RGBA_1forP6uchar3P6uchar4ii:
.text._Z20convertBGR2RGBA_1forP6uchar3P6uchar4ii:
        /* <DEDUP_REMOVED lines=15> */
[----:B---3--:R-:W-:Y:S04]  /*00f0*/  STG.E.U8 desc[UR4][R4.64], R9 ;  /* 0x0000000904007986 */ /* 0x008fe8000c101104 */
[----:B------:R-:W2:Y:S01]  /*0100*/  LDG.E.U8 R7, desc[UR4][R2.64+0x1] ;  /* 0x0000010402077981 */ /* 0x000ea2000c1e1100 */
[----:B------:R-:W-:-:S03]  /*0110*/  HFMA2 R11, -RZ, RZ, 0, 1.5199184417724609375e-05 ;  /* 0x000000ffff0b7431 */ /* 0x000fc600000001ff */
[----:B--2---:R-:W-:Y:S04]  /*0120*/  STG.E.U8 desc[UR4][R4.64+0x1], R7 ;  /* 0x0000010704007986 */ /* 0x004fe8000c101104 */
[----:B------:R-:W2:Y:S02]  /*0130*/  LDG.E.U8 R0, desc[UR4][R2.64] ;  /* 0x0000000402007981 */ /* 0x000ea4000c1e1100 */
[----:B--2---:R-:W-:-:S05]  /*0140*/  PRMT R11, R11, 0x7604, R0 ;  /* 0x000076040b0b7816 */ /* 0x004fca0000000000 */
[----:B------:R-:W-:Y:S01]  /*0150*/  STG.E.U16 desc[UR4][R4.64+0x2], R11 ;  /* 0x0000020b04007986 */ /* 0x000fe2000c101504 */
[----:B------:R-:W-:Y:S05]  /*0160*/  EXIT ;  /* 0x000000000000794d */ /* 0x000fea0003800000 */
.L_x_4:
        /* <DEDUP_REMOVED lines=9> */
.L_x_9:


//--------------------- .nv.shared._Z22convertBGR2RGBA_sharedP6uchar3P6uchar4ii --------------------------
	.section	.nv.shared._Z22convertBGR2RGBA_sharedP6uchar3P6uchar4ii,"aw",@nobits
	.sectionflags	@""
	.align	4
.nv.shared._Z22convertBGR2RGBA_sharedP6uchar3P6uchar4ii:
	.zero		8192


//--------------------- .nv.shared.reserved.0     --------------------------
	.section	.nv.shared.reserved.0,"aw",@nobits
	.weak		__nv_reservedSMEM_offset_0_alias
	.size		__nv_reservedSMEM_offset_0_alias, 0, 64
	.other		__nv_reservedSMEM_offset_0_alias,@"STO_CUDA_RESERVED_SHARED STV_DEFAULT"
__nv_reservedSMEM_offset_0_alias:
	.zero		0
	.zero		64


//--------------------- .nv.constant0._Z22convertBGR2RGBA_sharedP6uchar3P6uchar4ii --------------------------
	.section	.nv.constant0._Z22convertBGR2RGBA_sharedP6uchar3P6uchar4ii,"a",@progbits
	.sectionflags	@""
	.align	4
.nv.constant0._Z22convertBGR2RGBA_sharedP6uchar3P6uchar4ii:
	.zero		920


//--------------------- .nv.constant0._Z25convertBGR2RGBA_optBasic2P6uchar3P6uchar4ii --------------------------
	.section	.nv.constant0._Z25convertBGR2RGBA_optBasic2P6uchar3P6uchar4ii,"a",@progbits
	.sectionflags	@""
	.align	4
.nv.constant0._Z25convertBGR2RGBA_optBasic2P6uchar3P6uchar4ii:
	.zero		920


//--------------------- .nv.constant0._Z24convertBGR2RGBA_optBasicP6uchar3P6uchar4ii --------------------------
	.section	.nv.constant0._Z24convertBGR2RGBA_optBasicP6uchar3P6uchar4ii,"a",@progbits
	.sectionflags	@""
	.align	4
.nv.constant0._Z24convertBGR2RGBA_optBasicP6uchar3P6uchar4ii:
	.zero		920


//--------------------- .nv.constant0._Z20convertBGR2RGBA_2forP6uchar3P6uchar4ii --------------------------
	.section	.nv.constant0._Z20convertBGR2RGBA_2forP6uchar3P6uchar4ii,"a",@progbits
	.sectionflags	@""
	.align	4
.nv.constant0._Z20convertBGR2RGBA_2forP6uchar3P6uchar4ii:
	.zero		920


//--------------------- .nv.constant0._Z20convertBGR2RGBA_1forP6uchar3P6uchar4ii --------------------------
	.section	.nv.constant0._Z20convertBGR2RGBA_1forP6uchar3P6uchar4ii,"a",@progbits
	.sectionflags	@""
	.align	4
.nv.constant0._Z20convertBGR2RGBA_1forP6uchar3P6uchar4ii:
	.zero		920


//--------------------- SYMBOLS --------------------------

	.type		.nv.reservedSmem.offset0,@object
	.size		.nv.reservedSmem.offset0,0x4
	.type		.nv.reservedSmem.cap,@object
	.size		.nv.reservedSmem.cap,0x4
